	.headerflags	@"EF_CUDA_TEXMODE_UNIFIED EF_CUDA_64BIT_ADDRESS EF_CUDA_ACCELERATORS EF_CUDA_SM90 EF_CUDA_VIRTUAL_SM(EF_CUDA_SM90)"
	.elftype	@"ET_EXEC"


//--------------------- .nv.info                  --------------------------
	.section	.nv.info,"",@"SHT_CUDA_INFO"
	.align	4


	//----- nvinfo : EIATTR_REGCOUNT
	.align		4
        /*0000*/ 	.byte	0x04, 0x2f
        /*0002*/ 	.short	(.L_1 - .L_0)
	.align		4
.L_0:
        /*0004*/ 	.word	index@(triton_poi_fused_convolution_div_max_pool2d_with_indices_relu_sub_25)
        /*0008*/ 	.word	0x0000000c


	//----- nvinfo : EIATTR_MIN_STACK_SIZE
	.align		4
.L_1:
        /*000c*/ 	.byte	0x04, 0x12
        /*000e*/ 	.short	(.L_3 - .L_2)
	.align		4
.L_2:
        /*0010*/ 	.word	index@(triton_poi_fused_convolution_div_max_pool2d_with_indices_relu_sub_25)
        /*0014*/ 	.word	0x00000000


	//----- nvinfo : EIATTR_FRAME_SIZE
	.align		4
.L_3:
        /*0018*/ 	.byte	0x04, 0x11
        /*001a*/ 	.short	(.L_5 - .L_4)
	.align		4
.L_4:
        /*001c*/ 	.word	index@(triton_poi_fused_convolution_div_max_pool2d_with_indices_relu_sub_25)
        /*0020*/ 	.word	0x00000000


	//----- nvinfo : EIATTR_MIN_STACK_SIZE
	.align		4
.L_5:
        /*0024*/ 	.byte	0x04, 0x12
        /*0026*/ 	.short	(.L_7 - .L_6)
	.align		4
.L_6:
        /*0028*/ 	.word	index@(triton_poi_fused_convolution_div_max_pool2d_with_indices_relu_sub_25)
        /*002c*/ 	.word	0x00000000
.L_7:


//--------------------- .nv.info.triton_poi_fused_convolution_div_max_pool2d_with_indices_relu_sub_25 --------------------------
	.section	.nv.info.triton_poi_fused_convolution_div_max_pool2d_with_indices_relu_sub_25,"",@"SHT_CUDA_INFO"
	.sectionflags	@""
	.align	4


	//----- nvinfo : EIATTR_CUDA_API_VERSION
	.align		4
        /*0000*/ 	.byte	0x04, 0x37
        /*0002*/ 	.short	(.L_9 - .L_8)
.L_8:
        /*0004*/ 	.word	0x0000007c


	//----- nvinfo : EIATTR_KPARAM_INFO
	.align		4
.L_9:
        /*0008*/ 	.byte	0x04, 0x17
        /*000a*/ 	.short	(.L_11 - .L_10)
.L_10:
        /*000c*/ 	.word	0x00000000
        /*0010*/ 	.short	0x0002
        /*0012*/ 	.short	0x0010
        /*0014*/ 	.byte	0x00, 0xf0, 0x11, 0x00


	//----- nvinfo : EIATTR_KPARAM_INFO
	.align		4
.L_11:
        /*0018*/ 	.byte	0x04, 0x17
        /*001a*/ 	.short	(.L_13 - .L_12)
.L_12:
        /*001c*/ 	.word	0x00000000
        /*0020*/ 	.short	0x0001
        /*0022*/ 	.short	0x0008
        /*0024*/ 	.byte	0x00, 0xf4, 0x21, 0x00


	//----- nvinfo : EIATTR_KPARAM_INFO
	.align		4
.L_13:
        /*0028*/ 	.byte	0x04, 0x17
        /*002a*/ 	.short	(.L_15 - .L_14)
.L_14:
        /*002c*/ 	.word	0x00000000
        /*0030*/ 	.short	0x0000
        /*0032*/ 	.short	0x0000
        /*0034*/ 	.byte	0x00, 0xf4, 0x21, 0x00


	//----- nvinfo : EIATTR_SPARSE_MMA_MASK
	.align		4
.L_15:
        /*0038*/ 	.byte	0x03, 0x50
        /*003a*/ 	.short	0x0000


	//----- nvinfo : EIATTR_MAXREG_COUNT
	.align		4
        /*003c*/ 	.byte	0x03, 0x1b
        /*003e*/ 	.short	0x00ff


	//----- nvinfo : EIATTR_EXIT_INSTR_OFFSETS
	.align		4
        /*0040*/ 	.byte	0x04, 0x1c
        /*0042*/ 	.short	(.L_17 - .L_16)


	//   ....[0]....
.L_16:
        /*0044*/ 	.word	0x00000150


	//----- nvinfo : EIATTR_REQNTID
	.align		4
.L_17:
        /*0048*/ 	.byte	0x04, 0x10
        /*004a*/ 	.short	(.L_19 - .L_18)
.L_18:
        /*004c*/ 	.word	0x00000080
        /*0050*/ 	.word	0x00000001
        /*0054*/ 	.word	0x00000001


	//----- nvinfo : EIATTR_CBANK_PARAM_SIZE
	.align		4
.L_19:
        /*0058*/ 	.byte	0x03, 0x19
        /*005a*/ 	.short	0x0014


	//----- nvinfo : EIATTR_PARAM_CBANK
	.align		4
        /*005c*/ 	.byte	0x04, 0x0a
        /*005e*/ 	.short	(.L_21 - .L_20)
	.align		4
.L_20:
        /*0060*/ 	.word	index@(.nv.constant0.triton_poi_fused_convolution_div_max_pool2d_with_indices_relu_sub_25)
        /*0064*/ 	.short	0x0210
        /*0066*/ 	.short	0x0014


	//----- nvinfo : EIATTR_SW_WAR
	.align		4
.L_21:
        /*0068*/ 	.byte	0x04, 0x36
        /*006a*/ 	.short	(.L_23 - .L_22)
.L_22:
        /*006c*/ 	.word	0x00000008
.L_23:


//--------------------- .nv.callgraph             --------------------------
	.section	.nv.callgraph,"",@"SHT_CUDA_CALLGRAPH"
	.align	4
	.sectionentsize	8
	.align		4
        /*0000*/ 	.word	0x00000000
	.align		4
        /*0004*/ 	.word	0xffffffff
	.align		4
        /*0008*/ 	.word	0x00000000
	.align		4
        /*000c*/ 	.word	0xfffffffe
	.align		4
        /*0010*/ 	.word	0x00000000
	.align		4
        /*0014*/ 	.word	0xfffffffd
	.align		4
        /*0018*/ 	.word	0x00000000
	.align		4
        /*001c*/ 	.word	0xfffffffc


//--------------------- .text.triton_poi_fused_convolution_div_max_pool2d_with_indices_relu_sub_25 --------------------------
	.section	.text.triton_poi_fused_convolution_div_max_pool2d_with_indices_relu_sub_25,"ax",@progbits
	.align	128
        .global         triton_poi_fused_convolution_div_max_pool2d_with_indices_relu_sub_25
        .type           triton_poi_fused_convolution_div_max_pool2d_with_indices_relu_sub_25,@function
        .size           triton_poi_fused_convolution_div_max_pool2d_with_indices_relu_sub_25,(.L_x_1 - triton_poi_fused_convolution_div_max_pool2d_with_indices_relu_sub_25)
        .other          triton_poi_fused_convolution_div_max_pool2d_with_indices_relu_sub_25,@"STO_CUDA_ENTRY STV_DEFAULT"
triton_poi_fused_convolution_div_max_pool2d_with_indices_relu_sub_25:
.text.triton_poi_fused_convolution_div_max_pool2d_with_indices_relu_sub_25:
[----:B------:R-:W-:Y:S01]  /*0000*/  LDC R1, c[0x0][0x28] ;  /* 0x00000a00ff017b82 */ /* 0x000fe20000000800 */
[----:B------:R-:W1:Y:S07]  /*0010*/  S2R R0, SR_TID.X ;  /* 0x0000000000007919 */ /* 0x000e6e0000002100 */
[----:B------:R-:W2:Y:S01]  /*0020*/  LDC.64 R4, c[0x0][0x218] ;  /* 0x00008600ff047b82 */ /* 0x000ea20000000a00 */
[----:B------:R-:W-:Y:S01]  /*0030*/  ULDC.64 UR4, c[0x0][0x208] ;  /* 0x0000820000047ab9 */ /* 0x000fe20000000a00 */
[----:B------:R-:W3:Y:S06]  /*0040*/  S2R R7, SR_CTAID.X ;  /* 0x0000000000077919 */ /* 0x000eec0000002500 */
[----:B------:R-:W4:Y:S01]  /*0050*/  LDC.64 R2, c[0x0][0x210] ;  /* 0x00008400ff027b82 */ /* 0x000f220000000a00 */
[----:B-1----:R-:W-:-:S02]  /*0060*/  LOP3.LUT R0, R0, 0x7f, RZ, 0xc0, !PT ;  /* 0x0000007f00007812 */ /* 0x002fc400078ec0ff */
[----:B---3--:R-:W-:-:S03]  /*0070*/  SHF.R.S32.HI R6, RZ, 0x18, R7 ;  /* 0x00000018ff067819 */ /* 0x008fc60000011407 */
[----:B------:R-:W-:Y:S01]  /*0080*/  IMAD R7, R7, 0x80, R0 ;  /* 0x0000008007077824 */ /* 0x000fe200078e0200 */
[----:B------:R-:W-:-:S03]  /*0090*/  SGXT R0, R6, 0x1 ;  /* 0x000000010600781a */ /* 0x000fc60000000200 */
[----:B----4-:R-:W-:Y:S01]  /*00a0*/  IMAD.WIDE R2, R7, 0x4, R2 ;  /* 0x0000000407027825 */ /* 0x010fe200078e0202 */
[----:B------:R-:W-:-:S04]  /*00b0*/  LEA.HI R0, R0, R7, RZ, 0x9 ;  /* 0x0000000700007211 */ /* 0x000fc800078f48ff */
[----:B------:R-:W-:-:S05]  /*00c0*/  LOP3.LUT R0, R0, 0xfffffe00, RZ, 0xc0, !PT ;  /* 0xfffffe0000007812 */ /* 0x000fca00078ec0ff */
[----:B------:R-:W-:Y:S02]  /*00d0*/  IMAD.IADD R9, R7, 0x1, -R0 ;  /* 0x0000000107097824 */ /* 0x000fe400078e0a00 */
[----:B------:R-:W3:Y:S02]  /*00e0*/  LDG.E R0, desc[UR4][R2.64] ;  /* 0x0000000402007981 */ /* 0x000ee4000c1e1900 */
[----:B--2---:R-:W-:-:S06]  /*00f0*/  IMAD.WIDE R4, R9, 0x4, R4 ;  /* 0x0000000409047825 */ /* 0x004fcc00078e0204 */
[----:B------:R-:W3:Y:S02]  /*0100*/  LDG.E.EL R5, desc[UR4][R4.64] ;  /* 0x0000000404057981 */ /* 0x000ee4000c2e1900 */
[C---:B---3--:R-:W-:Y:S01]  /*0110*/  FADD R6, R0.reuse, R5 ;  /* 0x0000000500067221 */ /* 0x048fe20000000000 */
[----:B------:R-:W-:-:S04]  /*0120*/  FSETP.GEU.AND P0, PT, R0, -R5, PT ;  /* 0x800000050000720b */ /* 0x000fc80003f0e000 */
[----:B------:R-:W-:-:S05]  /*0130*/  FSEL R7, R6, RZ, P0 ;  /* 0x000000ff06077208 */ /* 0x000fca0000000000 */
[----:B------:R-:W-:Y:S01]  /*0140*/  STG.E desc[UR4][R2.64], R7 ;  /* 0x0000000702007986 */ /* 0x000fe2000c101904 */
[----:B------:R-:W-:Y:S05]  /*0150*/  EXIT ;  /* 0x000000000000794d */ /* 0x000fea0003800000 */
.L_x_0:
[----:B------:R-:W-:-:S00]  /*0160*/  BRA `(.L_x_0) ;  /* 0xfffffffc00fc7947 */ /* 0x000fc0000383ffff */
[----:B------:R-:W-:-:S00]  /*0170*/  NOP ;  /* 0x0000000000007918 */ /* 0x000fc00000000000 */
        /* <DEDUP_REMOVED lines=8> */
.L_x_1:


//--------------------- .nv.constant0.triton_poi_fused_convolution_div_max_pool2d_with_indices_relu_sub_25 --------------------------
	.section	.nv.constant0.triton_poi_fused_convolution_div_max_pool2d_with_indices_relu_sub_25,"a",@progbits
	.sectionflags	@""
	.align	4
.nv.constant0.triton_poi_fused_convolution_div_max_pool2d_with_indices_relu_sub_25:
	.zero		548
